//
// Generated by NVIDIA NVVM Compiler
//
// Compiler Build ID: CL-36424714
// Cuda compilation tools, release 13.0, V13.0.88
// Based on NVVM 20.0.0
//

.version 9.0
.target sm_100
.address_size 64

	// .globl	default_function_kernel

.visible .entry default_function_kernel(
	.param .u64 .ptr .align 1 default_function_kernel_param_0,
	.param .u64 .ptr .align 1 default_function_kernel_param_1
)
.maxntid 64
{
	.reg .pred 	%p<5>;
	.reg .b32 	%r<39>;
	.reg .b32 	%f<8>;
	.reg .b64 	%rd<9>;

	ld.param.u64 	%rd3, [default_function_kernel_param_0];
	ld.param.u64 	%rd4, [default_function_kernel_param_1];
	cvta.to.global.u64 	%rd1, %rd4;
	cvta.to.global.u64 	%rd5, %rd3;
	mov.u32 	%r13, %ctaid.x;
	shl.b32 	%r14, %r13, 6;
	mov.u32 	%r15, %tid.x;
	or.b32  	%r16, %r14, %r15;
	mul.wide.u32 	%rd6, %r16, 4;
	add.s64 	%rd2, %rd5, %rd6;
	mov.b32 	%r17, -8388611;
	st.global.u32 	[%rd2], %r17;
	shr.u32 	%r18, %r15, 3;
	mul.lo.s32 	%r19, %r18, 7;
	and.b32  	%r20, %r19, 7;
	setp.ne.s32 	%p1, %r20, 1;
	add.s32 	%r21, %r19, 7;
	shr.u32 	%r22, %r21, 3;
	shr.u32 	%r1, %r19, 3;
	mul.lo.s32 	%r23, %r15, 3;
	and.b32  	%r24, %r23, 7;
	setp.ne.s32 	%p2, %r24, 5;
	and.b32  	%r25, %r15, 7;
	mul.lo.s32 	%r26, %r25, 11;
	add.s32 	%r27, %r26, 11;
	shr.u32 	%r28, %r27, 3;
	shr.u32 	%r29, %r26, 3;
	mad.lo.s32 	%r2, %r13, 77, %r29;
	selp.u32 	%r30, 1, 0, %p1;
	add.s32 	%r31, %r22, %r30;
	sub.s32 	%r3, %r31, %r1;
	selp.u32 	%r32, 1, 0, %p2;
	add.s32 	%r33, %r28, %r32;
	sub.s32 	%r4, %r33, %r29;
	mov.b32 	%r36, 0;
	mov.f32 	%f7, 0fFF7FFFFD;
$L__BB0_1:
	setp.ge.s32 	%p3, %r36, %r3;
	@%p3 bra 	$L__BB0_6;
	add.s32 	%r35, %r36, %r1;
	mad.lo.s32 	%r37, %r35, 11, %r2;
	mov.b32 	%r38, 0;
$L__BB0_3:
	setp.ge.s32 	%p4, %r38, %r4;
	@%p4 bra 	$L__BB0_5;
	mul.wide.u32 	%rd7, %r37, 4;
	add.s64 	%rd8, %rd1, %rd7;
	ld.global.nc.f32 	%f5, [%rd8];
	max.f32 	%f7, %f7, %f5;
	st.global.f32 	[%rd2], %f7;
	add.s32 	%r38, %r38, 1;
	add.s32 	%r37, %r37, 1;
	bra.uni 	$L__BB0_3;
$L__BB0_5:
	add.s32 	%r36, %r36, 1;
	bra.uni 	$L__BB0_1;
$L__BB0_6:
	ret;

}


// ===== COMPILED SASS (sm_100) =====

	.target	sm_100

	.elftype	@"ET_EXEC"


//--------------------- .note.nv.tkinfo           --------------------------
	.section	.note.nv.tkinfo,"",@"SHT_NOTE"
	.sectionflags	@"SHF_NOTE_NV_TKINFO"
	.tkinfo
        /*0018*/ 	.word	0x00000002
        /*0030*/ 	.string	""
        /*0030*/ 	.string	"ptxas"
        /*0030*/ 	.string	"Cuda compilation tools, release 13.0, V13.0.88"
        /*0030*/ 	.string	"Build cuda_13.0.r13.0/compiler.36424714_0"
        /*0030*/ 	.string	"-arch sm_100 -m 64 "



//--------------------- .note.nv.cuinfo           --------------------------
	.section	.note.nv.cuinfo,"",@"SHT_NOTE"
	.sectionflags	@"SHF_NOTE_NV_CUINFO"
        /*0018*/ 	.short	0x0002
        /*001a*/ 	.short	0x0064
        /*001c*/ 	.short	0x0082
	.zero		2


//--------------------- .nv.info                  --------------------------
	.section	.nv.info,"",@"SHT_CUDA_INFO"
	.align	4


	//----- nvinfo : EIATTR_REGCOUNT
	.align		4
        /*0000*/ 	.byte	0x04, 0x2f
        /*0002*/ 	.short	(.L_1 - .L_0)
	.align		4
.L_0:
        /*0004*/ 	.word	index@(default_function_kernel)
        /*0008*/ 	.word	0x00000012


	//----- nvinfo : EIATTR_FRAME_SIZE
	.align		4
.L_1:
        /*000c*/ 	.byte	0x04, 0x11
        /*000e*/ 	.short	(.L_3 - .L_2)
	.align		4
.L_2:
        /*0010*/ 	.word	index@(default_function_kernel)
        /*0014*/ 	.word	0x00000000


	//----- nvinfo : EIATTR_MIN_STACK_SIZE
	.align		4
.L_3:
        /*0018*/ 	.byte	0x04, 0x12
        /*001a*/ 	.short	(.L_5 - .L_4)
	.align		4
.L_4:
        /*001c*/ 	.word	index@(default_function_kernel)
        /*0020*/ 	.word	0x00000000
.L_5:


//--------------------- .nv.compat                --------------------------
	.section	.nv.compat,"",@"SHT_CUDA_COMPAT_INFO"
	.align	4
        /*0000*/ 	.byte	0x02, 0x09, 0x00, 0x00, 0x02, 0x02, 0x01, 0x00, 0x02, 0x05, 0x05, 0x00, 0x03, 0x07, 0x01, 0x01
        /*0010*/ 	.byte	0x02, 0x03, 0x00, 0x00, 0x02, 0x06, 0x01, 0x00, 0x04, 0x0b, 0x08, 0x00, 0x09, 0x00, 0x00, 0x00
        /*0020*/ 	.byte	0x00, 0x00, 0x00, 0x00


//--------------------- .nv.info.default_function_kernel --------------------------
	.section	.nv.info.default_function_kernel,"",@"SHT_CUDA_INFO"
	.sectionflags	@""
	.align	4


	//----- nvinfo : EIATTR_CUDA_API_VERSION
	.align		4
        /*0000*/ 	.byte	0x04, 0x37
        /*0002*/ 	.short	(.L_7 - .L_6)
.L_6:
        /*0004*/ 	.word	0x00000082


	//----- nvinfo : EIATTR_KPARAM_INFO
	.align		4
.L_7:
        /*0008*/ 	.byte	0x04, 0x17
        /*000a*/ 	.short	(.L_9 - .L_8)
.L_8:
        /*000c*/ 	.word	0x00000000
        /*0010*/ 	.short	0x0001
        /*0012*/ 	.short	0x0008
        /*0014*/ 	.byte	0x00, 0xf5, 0x21, 0x00


	//----- nvinfo : EIATTR_KPARAM_INFO
	.align		4
.L_9:
        /*0018*/ 	.byte	0x04, 0x17
        /*001a*/ 	.short	(.L_11 - .L_10)
.L_10:
        /*001c*/ 	.word	0x00000000
        /*0020*/ 	.short	0x0000
        /*0022*/ 	.short	0x0000
        /*0024*/ 	.byte	0x00, 0xf5, 0x21, 0x00


	//----- nvinfo : EIATTR_SPARSE_MMA_MASK
	.align		4
.L_11:
        /*0028*/ 	.byte	0x03, 0x50
        /*002a*/ 	.short	0x0000


	//----- nvinfo : EIATTR_MAXREG_COUNT
	.align		4
        /*002c*/ 	.byte	0x03, 0x1b
        /*002e*/ 	.short	0x00ff


	//----- nvinfo : EIATTR_MERCURY_ISA_VERSION
	.align		4
        /*0030*/ 	.byte	0x03, 0x5f
        /*0032*/ 	.short	0x0101


	//----- nvinfo : EIATTR_VRC_CTA_INIT_COUNT
	.align		4
        /*0034*/ 	.byte	0x02, 0x4a
	.zero		1
	.zero		1


	//----- nvinfo : EIATTR_EXIT_INSTR_OFFSETS
	.align		4
        /*0038*/ 	.byte	0x04, 0x1c
        /*003a*/ 	.short	(.L_13 - .L_12)


	//   ....[0]....
.L_12:
        /*003c*/ 	.word	0x00000210


	//   ....[1]....
        /*0040*/ 	.word	0x00000380


	//----- nvinfo : EIATTR_MAX_THREADS
	.align		4
.L_13:
        /*0044*/ 	.byte	0x04, 0x05
        /*0046*/ 	.short	(.L_15 - .L_14)
.L_14:
        /*0048*/ 	.word	0x00000040
        /*004c*/ 	.word	0x00000001
        /*0050*/ 	.word	0x00000001


	//----- nvinfo : EIATTR_CRS_STACK_SIZE
	.align		4
.L_15:
        /*0054*/ 	.byte	0x04, 0x1e
        /*0056*/ 	.short	(.L_17 - .L_16)
.L_16:
        /*0058*/ 	.word	0x00000000


	//----- nvinfo : EIATTR_CBANK_PARAM_SIZE
	.align		4
.L_17:
        /*005c*/ 	.byte	0x03, 0x19
        /*005e*/ 	.short	0x0010


	//----- nvinfo : EIATTR_PARAM_CBANK
	.align		4
        /*0060*/ 	.byte	0x04, 0x0a
        /*0062*/ 	.short	(.L_19 - .L_18)
	.align		4
.L_18:
        /*0064*/ 	.word	index@(.nv.constant0.default_function_kernel)
        /*0068*/ 	.short	0x0380
        /*006a*/ 	.short	0x0010


	//----- nvinfo : EIATTR_SW_WAR
	.align		4
.L_19:
        /*006c*/ 	.byte	0x04, 0x36
        /*006e*/ 	.short	(.L_21 - .L_20)
.L_20:
        /*0070*/ 	.word	0x00000008
.L_21:


//--------------------- .nv.callgraph             --------------------------
	.section	.nv.callgraph,"",@"SHT_CUDA_CALLGRAPH"
	.align	4
	.sectionentsize	8
	.align		4
        /*0000*/ 	.word	0x00000000
	.align		4
        /*0004*/ 	.word	0xffffffff
	.align		4
        /*0008*/ 	.word	0x00000000
	.align		4
        /*000c*/ 	.word	0xfffffffe
	.align		4
        /*0010*/ 	.word	0x00000000
	.align		4
        /*0014*/ 	.word	0xfffffffd
	.align		4
        /*0018*/ 	.word	0x00000000
	.align		4
        /*001c*/ 	.word	0xfffffffc


//--------------------- .text.default_function_kernel --------------------------
	.section	.text.default_function_kernel,"ax",@progbits
	.align	128
        .global         default_function_kernel
        .type           default_function_kernel,@function
        .size           default_function_kernel,(.L_x_5 - default_function_kernel)
        .other          default_function_kernel,@"STO_CUDA_ENTRY STV_DEFAULT"
default_function_kernel:
.text.default_function_kernel:
[----:B------:R-:W-:Y:S01]  /*0000*/  LDC R1, c[0x0][0x37c] ;  /* 0x0000df00ff017b82 */ /* 0x000fe20000000800 */
[----:B------:R-:W0:Y:S07]  /*0010*/  S2R R11, SR_TID.X ;  /* 0x00000000000b7919 */ /* 0x000e2e0000002100 */
[----:B------:R-:W1:Y:S01]  /*0020*/  LDC.64 R2, c[0x0][0x380] ;  /* 0x0000e000ff027b82 */ /* 0x000e620000000a00 */
[----:B------:R-:W2:Y:S01]  /*0030*/  LDCU.64 UR4, c[0x0][0x358] ;  /* 0x00006b00ff0477ac */ /* 0x000ea20008000a00 */
[----:B------:R-:W3:Y:S01]  /*0040*/  S2R R8, SR_CTAID.X ;  /* 0x0000000000087919 */ /* 0x000ee20000002500 */
[----:B0-----:R-:W-:Y:S01]  /*0050*/  SHF.R.U32.HI R0, RZ, 0x3, R11 ;  /* 0x00000003ff007819 */ /* 0x001fe2000001160b */
[C---:B------:R-:W-:Y:S01]  /*0060*/  IMAD R6, R11.reuse, 0x3, RZ ;  /* 0x000000030b067824 */ /* 0x040fe200078e02ff */
[----:B------:R-:W-:-:S03]  /*0070*/  LOP3.LUT R7, R11, 0x7, RZ, 0xc0, !PT ;  /* 0x000000070b077812 */ /* 0x000fc600078ec0ff */
[----:B------:R-:W-:Y:S01]  /*0080*/  IMAD R4, R0, 0x7, RZ ;  /* 0x0000000700047824 */ /* 0x000fe200078e02ff */
[----:B------:R-:W-:Y:S01]  /*0090*/  LOP3.LUT R6, R6, 0x7, RZ, 0xc0, !PT ;  /* 0x0000000706067812 */ /* 0x000fe200078ec0ff */
[----:B------:R-:W-:Y:S02]  /*00a0*/  IMAD R7, R7, 0xb, RZ ;  /* 0x0000000b07077824 */ /* 0x000fe400078e02ff */
[C---:B------:R-:W-:Y:S01]  /*00b0*/  VIADD R5, R4.reuse, 0x7 ;  /* 0x0000000704057836 */ /* 0x040fe20000000000 */
[----:B------:R-:W-:Y:S02]  /*00c0*/  LOP3.LUT R0, R4, 0x7, RZ, 0xc0, !PT ;  /* 0x0000000704007812 */ /* 0x000fe400078ec0ff */
[----:B------:R-:W-:Y:S02]  /*00d0*/  ISETP.NE.AND P0, PT, R6, 0x5, PT ;  /* 0x000000050600780c */ /* 0x000fe40003f05270 */
[----:B------:R-:W-:Y:S01]  /*00e0*/  ISETP.NE.AND P1, PT, R0, 0x1, PT ;  /* 0x000000010000780c */ /* 0x000fe20003f25270 */
[----:B---3--:R-:W-:Y:S01]  /*00f0*/  IMAD.SHL.U32 R0, R8, 0x40, RZ ;  /* 0x0000004008007824 */ /* 0x008fe200078e00ff */
[----:B------:R-:W-:-:S02]  /*0100*/  SHF.R.U32.HI R10, RZ, 0x3, R5 ;  /* 0x00000003ff0a7819 */ /* 0x000fc40000011605 */
[----:B------:R-:W-:Y:S02]  /*0110*/  LEA.HI R9, R5, 0x1, RZ, 0x1d ;  /* 0x0000000105097811 */ /* 0x000fe400078fe8ff */
[----:B------:R-:W-:Y:S01]  /*0120*/  LOP3.LUT R5, R0, R11, RZ, 0xfc, !PT ;  /* 0x0000000b00057212 */ /* 0x000fe200078efcff */
[----:B------:R-:W-:Y:S01]  /*0130*/  IMAD.MOV.U32 R11, RZ, RZ, -0x800003 ;  /* 0xff7ffffdff0b7424 */ /* 0x000fe200078e00ff */
[----:B------:R-:W-:Y:S02]  /*0140*/  SHF.R.U32.HI R0, RZ, 0x3, R4 ;  /* 0x00000003ff007819 */ /* 0x000fe40000011604 */
[----:B------:R-:W-:Y:S01]  /*0150*/  IADD3 R4, PT, PT, R7, 0xb, RZ ;  /* 0x0000000b07047810 */ /* 0x000fe20007ffe0ff */
[----:B-1----:R-:W-:Y:S01]  /*0160*/  IMAD.WIDE.U32 R2, R5, 0x4, R2 ;  /* 0x0000000405027825 */ /* 0x002fe200078e0002 */
[----:B------:R-:W-:Y:S02]  /*0170*/  SHF.R.U32.HI R7, RZ, 0x3, R7 ;  /* 0x00000003ff077819 */ /* 0x000fe40000011607 */
[----:B------:R-:W-:Y:S01]  /*0180*/  SHF.R.U32.HI R5, RZ, 0x3, R4 ;  /* 0x00000003ff057819 */ /* 0x000fe20000011604 */
[----:B------:R-:W-:Y:S01]  /*0190*/  @!P1 IMAD.MOV R9, RZ, RZ, R10 ;  /* 0x000000ffff099224 */ /* 0x000fe200078e020a */
[----:B------:R-:W-:Y:S01]  /*01a0*/  LEA.HI R4, R4, 0x1, RZ, 0x1d ;  /* 0x0000000104047811 */ /* 0x000fe200078fe8ff */
[----:B--2---:R0:W-:Y:S01]  /*01b0*/  STG.E desc[UR4][R2.64], R11 ;  /* 0x0000000b02007986 */ /* 0x0041e2000c101904 */
[----:B------:R-:W-:-:S02]  /*01c0*/  IMAD R8, R8, 0x4d, R7 ;  /* 0x0000004d08087824 */ /* 0x000fc400078e0207 */
[----:B------:R-:W-:Y:S02]  /*01d0*/  IMAD.IADD R12, R9, 0x1, -R0 ;  /* 0x00000001090c7824 */ /* 0x000fe400078e0a00 */
[----:B------:R-:W-:-:S03]  /*01e0*/  @!P0 IMAD.MOV R4, RZ, RZ, R5 ;  /* 0x000000ffff048224 */ /* 0x000fc600078e0205 */
[----:B------:R-:W-:Y:S01]  /*01f0*/  ISETP.GT.AND P1, PT, R12, RZ, PT ;  /* 0x000000ff0c00720c */ /* 0x000fe20003f24270 */
[----:B------:R-:W-:-:S12]  /*0200*/  IMAD.IADD R15, R4, 0x1, -R7 ;  /* 0x00000001040f7824 */ /* 0x000fd800078e0a07 */
[----:B0-----:R-:W-:Y:S05]  /*0210*/  @!P1 EXIT ;  /* 0x000000000000994d */ /* 0x001fea0003800000 */
[----:B------:R-:W-:Y:S02]  /*0220*/  HFMA2 R9, -RZ, RZ, 0, 0 ;  /* 0x00000000ff097431 */ /* 0x000fe400000001ff */
[----:B------:R-:W-:-:S07]  /*0230*/  IMAD.MOV.U32 R11, RZ, RZ, -0x800003 ;  /* 0xff7ffffdff0b7424 */ /* 0x000fce00078e00ff */
.L_x_3:
[----:B------:R-:W-:Y:S01]  /*0240*/  ISETP.GT.AND P1, PT, R15, RZ, PT ;  /* 0x000000ff0f00720c */ /* 0x000fe20003f24270 */
[----:B------:R-:W-:Y:S01]  /*0250*/  IMAD.MOV.U32 R5, RZ, RZ, R9 ;  /* 0x000000ffff057224 */ /* 0x000fe200078e0009 */
[----:B------:R-:W-:Y:S01]  /*0260*/  IADD3 R9, PT, PT, R9, 0x1, RZ ;  /* 0x0000000109097810 */ /* 0x000fe20007ffe0ff */
[----:B------:R-:W-:Y:S03]  /*0270*/  BSSY.RECONVERGENT B0, `(.L_x_0) ;  /* 0x000000f000007945 */ /* 0x000fe60003800200 */
[----:B------:R-:W-:-:S07]  /*0280*/  ISETP.GE.AND P0, PT, R9, R12, PT ;  /* 0x0000000c0900720c */ /* 0x000fce0003f06270 */
[----:B-1----:R-:W-:Y:S06]  /*0290*/  @!P1 BRA `(.L_x_1) ;  /* 0x0000000000309947 */ /* 0x002fec0003800000 */
[----:B------:R-:W0:Y:S01]  /*02a0*/  LDC.64 R6, c[0x0][0x388] ;  /* 0x0000e200ff067b82 */ /* 0x000e220000000a00 */
[----:B------:R-:W-:Y:S02]  /*02b0*/  IMAD.IADD R5, R0, 0x1, R5 ;  /* 0x0000000100057824 */ /* 0x000fe400078e0205 */
[----:B------:R-:W-:Y:S02]  /*02c0*/  IMAD.MOV.U32 R10, RZ, RZ, RZ ;  /* 0x000000ffff0a7224 */ /* 0x000fe400078e00ff */
[----:B------:R-:W-:-:S07]  /*02d0*/  IMAD R13, R5, 0xb, R8 ;  /* 0x0000000b050d7824 */ /* 0x000fce00078e0208 */
.L_x_2:
[----:B0-----:R-:W-:-:S06]  /*02e0*/  IMAD.WIDE.U32 R4, R13, 0x4, R6 ;  /* 0x000000040d047825 */ /* 0x001fcc00078e0006 */
[----:B------:R-:W2:Y:S01]  /*02f0*/  LDG.E.CONSTANT R4, desc[UR4][R4.64] ;  /* 0x0000000404047981 */ /* 0x000ea2000c1e9900 */
[----:B------:R-:W-:Y:S01]  /*0300*/  IADD3 R10, PT, PT, R10, 0x1, RZ ;  /* 0x000000010a0a7810 */ /* 0x000fe20007ffe0ff */
[----:B------:R-:W-:-:S03]  /*0310*/  VIADD R13, R13, 0x1 ;  /* 0x000000010d0d7836 */ /* 0x000fc60000000000 */
[----:B------:R-:W-:Y:S02]  /*0320*/  ISETP.GE.AND P1, PT, R10, R15, PT ;  /* 0x0000000f0a00720c */ /* 0x000fe40003f26270 */
[----:B-12---:R-:W-:-:S05]  /*0330*/  FMNMX R11, R4, R11, !PT ;  /* 0x0000000b040b7209 */ /* 0x006fca0007800000 */
[----:B------:R1:W-:Y:S06]  /*0340*/  STG.E desc[UR4][R2.64], R11 ;  /* 0x0000000b02007986 */ /* 0x0003ec000c101904 */
[----:B------:R-:W-:Y:S05]  /*0350*/  @!P1 BRA `(.L_x_2) ;  /* 0xfffffffc00e09947 */ /* 0x000fea000383ffff */
.L_x_1:
[----:B------:R-:W-:Y:S05]  /*0360*/  BSYNC.RECONVERGENT B0 ;  /* 0x0000000000007941 */ /* 0x000fea0003800200 */
.L_x_0:
[----:B------:R-:W-:Y:S05]  /*0370*/  @!P0 BRA `(.L_x_3) ;  /* 0xfffffffc00b08947 */ /* 0x000fea000383ffff */
[----:B------:R-:W-:Y:S05]  /*0380*/  EXIT ;  /* 0x000000000000794d */ /* 0x000fea0003800000 */
.L_x_4:
[----:B------:R-:W-:-:S00]  /*0390*/  BRA `(.L_x_4) ;  /* 0xfffffffc00fc7947 */ /* 0x000fc0000383ffff */
[----:B------:R-:W-:-:S00]  /*03a0*/  NOP ;  /* 0x0000000000007918 */ /* 0x000fc00000000000 */
        /* <DEDUP_REMOVED lines=13> */
.L_x_5:


//--------------------- .nv.shared.reserved.0     --------------------------
	.section	.nv.shared.reserved.0,"aw",@nobits
	.weak		__nv_reservedSMEM_offset_0_alias
	.size		__nv_reservedSMEM_offset_0_alias, 0, 64
	.other		__nv_reservedSMEM_offset_0_alias,@"STO_CUDA_RESERVED_SHARED STV_DEFAULT"
__nv_reservedSMEM_offset_0_alias:
	.zero		0
	.zero		64


//--------------------- .nv.constant0.default_function_kernel --------------------------
	.section	.nv.constant0.default_function_kernel,"a",@progbits
	.sectionflags	@""
	.align	4
.nv.constant0.default_function_kernel:
	.zero		912


//--------------------- SYMBOLS --------------------------

	.type		.nv.reservedSmem.offset0,@object
	.size		.nv.reservedSmem.offset0,0x4
